	.headerflags	@"EF_CUDA_TEXMODE_UNIFIED EF_CUDA_64BIT_ADDRESS EF_CUDA_ACCELERATORS EF_CUDA_SM90 EF_CUDA_VIRTUAL_SM(EF_CUDA_SM90)"
	.elftype	@"ET_EXEC"


//--------------------- .nv.info                  --------------------------
	.section	.nv.info,"",@"SHT_CUDA_INFO"
	.align	4


	//----- nvinfo : EIATTR_REGCOUNT
	.align		4
        /*0000*/ 	.byte	0x04, 0x2f
        /*0002*/ 	.short	(.L_3 - .L_2)
	.align		4
.L_2:
        /*0004*/ 	.word	index@(triton_poi_fused__native_batch_norm_legit_no_training_convolution_relu_0)
        /*0008*/ 	.word	0x00000016


	//----- nvinfo : EIATTR_MIN_STACK_SIZE
	.align		4
.L_3:
        /*000c*/ 	.byte	0x04, 0x12
        /*000e*/ 	.short	(.L_5 - .L_4)
	.align		4
.L_4:
        /*0010*/ 	.word	index@(triton_poi_fused__native_batch_norm_legit_no_training_convolution_relu_0)
        /*0014*/ 	.word	0x00000000


	//----- nvinfo : EIATTR_FRAME_SIZE
	.align		4
.L_5:
        /*0018*/ 	.byte	0x04, 0x11
        /*001a*/ 	.short	(.L_7 - .L_6)
	.align		4
.L_6:
        /*001c*/ 	.word	index@(triton_poi_fused__native_batch_norm_legit_no_training_convolution_relu_0)
        /*0020*/ 	.word	0x00000000


	//----- nvinfo : EIATTR_MIN_STACK_SIZE
	.align		4
.L_7:
        /*0024*/ 	.byte	0x04, 0x12
        /*0026*/ 	.short	(.L_9 - .L_8)
	.align		4
.L_8:
        /*0028*/ 	.word	index@(triton_poi_fused__native_batch_norm_legit_no_training_convolution_relu_0)
        /*002c*/ 	.word	0x00000000
.L_9:


//--------------------- .nv.info.triton_poi_fused__native_batch_norm_legit_no_training_convolution_relu_0 --------------------------
	.section	.nv.info.triton_poi_fused__native_batch_norm_legit_no_training_convolution_relu_0,"",@"SHT_CUDA_INFO"
	.sectionflags	@""
	.align	4


	//----- nvinfo : EIATTR_CUDA_API_VERSION
	.align		4
        /*0000*/ 	.byte	0x04, 0x37
        /*0002*/ 	.short	(.L_11 - .L_10)
.L_10:
        /*0004*/ 	.word	0x0000007c


	//----- nvinfo : EIATTR_KPARAM_INFO
	.align		4
.L_11:
        /*0008*/ 	.byte	0x04, 0x17
        /*000a*/ 	.short	(.L_13 - .L_12)
.L_12:
        /*000c*/ 	.word	0x00000000
        /*0010*/ 	.short	0x0007
        /*0012*/ 	.short	0x0038
        /*0014*/ 	.byte	0x00, 0xf0, 0x11, 0x00


	//----- nvinfo : EIATTR_KPARAM_INFO
	.align		4
.L_13:
        /*0018*/ 	.byte	0x04, 0x17
        /*001a*/ 	.short	(.L_15 - .L_14)
.L_14:
        /*001c*/ 	.word	0x00000000
        /*0020*/ 	.short	0x0006
        /*0022*/ 	.short	0x0030
        /*0024*/ 	.byte	0x00, 0xf4, 0x21, 0x00


	//----- nvinfo : EIATTR_KPARAM_INFO
	.align		4
.L_15:
        /*0028*/ 	.byte	0x04, 0x17
        /*002a*/ 	.short	(.L_17 - .L_16)
.L_16:
        /*002c*/ 	.word	0x00000000
        /*0030*/ 	.short	0x0005
        /*0032*/ 	.short	0x0028
        /*0034*/ 	.byte	0x00, 0xf4, 0x21, 0x00


	//----- nvinfo : EIATTR_KPARAM_INFO
	.align		4
.L_17:
        /*0038*/ 	.byte	0x04, 0x17
        /*003a*/ 	.short	(.L_19 - .L_18)
.L_18:
        /*003c*/ 	.word	0x00000000
        /*0040*/ 	.short	0x0004
        /*0042*/ 	.short	0x0020
        /*0044*/ 	.byte	0x00, 0xf4, 0x21, 0x00


	//----- nvinfo : EIATTR_KPARAM_INFO
	.align		4
.L_19:
        /*0048*/ 	.byte	0x04, 0x17
        /*004a*/ 	.short	(.L_21 - .L_20)
.L_20:
        /*004c*/ 	.word	0x00000000
        /*0050*/ 	.short	0x0003
        /*0052*/ 	.short	0x0018
        /*0054*/ 	.byte	0x00, 0xf4, 0x21, 0x00


	//----- nvinfo : EIATTR_KPARAM_INFO
	.align		4
.L_21:
        /*0058*/ 	.byte	0x04, 0x17
        /*005a*/ 	.short	(.L_23 - .L_22)
.L_22:
        /*005c*/ 	.word	0x00000000
        /*0060*/ 	.short	0x0002
        /*0062*/ 	.short	0x0010
        /*0064*/ 	.byte	0x00, 0xf4, 0x21, 0x00


	//----- nvinfo : EIATTR_KPARAM_INFO
	.align		4
.L_23:
        /*0068*/ 	.byte	0x04, 0x17
        /*006a*/ 	.short	(.L_25 - .L_24)
.L_24:
        /*006c*/ 	.word	0x00000000
        /*0070*/ 	.short	0x0001
        /*0072*/ 	.short	0x0008
        /*0074*/ 	.byte	0x00, 0xf4, 0x21, 0x00


	//----- nvinfo : EIATTR_KPARAM_INFO
	.align		4
.L_25:
        /*0078*/ 	.byte	0x04, 0x17
        /*007a*/ 	.short	(.L_27 - .L_26)
.L_26:
        /*007c*/ 	.word	0x00000000
        /*0080*/ 	.short	0x0000
        /*0082*/ 	.short	0x0000
        /*0084*/ 	.byte	0x00, 0xf4, 0x21, 0x00


	//----- nvinfo : EIATTR_SPARSE_MMA_MASK
	.align		4
.L_27:
        /*0088*/ 	.byte	0x03, 0x50
        /*008a*/ 	.short	0x0000


	//----- nvinfo : EIATTR_MAXREG_COUNT
	.align		4
        /*008c*/ 	.byte	0x03, 0x1b
        /*008e*/ 	.short	0x00ff


	//----- nvinfo : EIATTR_EXIT_INSTR_OFFSETS
	.align		4
        /*0090*/ 	.byte	0x04, 0x1c
        /*0092*/ 	.short	(.L_29 - .L_28)


	//   ....[0]....
.L_28:
        /*0094*/ 	.word	0x00000400


	//----- nvinfo : EIATTR_REQNTID
	.align		4
.L_29:
        /*0098*/ 	.byte	0x04, 0x10
        /*009a*/ 	.short	(.L_31 - .L_30)
.L_30:
        /*009c*/ 	.word	0x00000100
        /*00a0*/ 	.word	0x00000001
        /*00a4*/ 	.word	0x00000001


	//----- nvinfo : EIATTR_CBANK_PARAM_SIZE
	.align		4
.L_31:
        /*00a8*/ 	.byte	0x03, 0x19
        /*00aa*/ 	.short	0x003c


	//----- nvinfo : EIATTR_PARAM_CBANK
	.align		4
        /*00ac*/ 	.byte	0x04, 0x0a
        /*00ae*/ 	.short	(.L_33 - .L_32)
	.align		4
.L_32:
        /*00b0*/ 	.word	index@(.nv.constant0.triton_poi_fused__native_batch_norm_legit_no_training_convolution_relu_0)
        /*00b4*/ 	.short	0x0210
        /*00b6*/ 	.short	0x003c


	//----- nvinfo : EIATTR_SW_WAR
	.align		4
.L_33:
        /*00b8*/ 	.byte	0x04, 0x36
        /*00ba*/ 	.short	(.L_35 - .L_34)
.L_34:
        /*00bc*/ 	.word	0x00000008
.L_35:


//--------------------- .nv.callgraph             --------------------------
	.section	.nv.callgraph,"",@"SHT_CUDA_CALLGRAPH"
	.align	4
	.sectionentsize	8
	.align		4
        /*0000*/ 	.word	0x00000000
	.align		4
        /*0004*/ 	.word	0xffffffff
	.align		4
        /*0008*/ 	.word	0x00000000
	.align		4
        /*000c*/ 	.word	0xfffffffe
	.align		4
        /*0010*/ 	.word	0x00000000
	.align		4
        /*0014*/ 	.word	0xfffffffd
	.align		4
        /*0018*/ 	.word	0x00000000
	.align		4
        /*001c*/ 	.word	0xfffffffc


//--------------------- .nv.constant4             --------------------------
	.section	.nv.constant4,"a",@progbits
	.align	8
	.align		8
.nv.constant4:
        /*0000*/ 	.dword	_$_str
	.align		8
        /*0008*/ 	.dword	_$_str_$_2


//--------------------- .text.triton_poi_fused__native_batch_norm_legit_no_training_convolution_relu_0 --------------------------
	.section	.text.triton_poi_fused__native_batch_norm_legit_no_training_convolution_relu_0,"ax",@progbits
	.align	128
        .global         triton_poi_fused__native_batch_norm_legit_no_training_convolution_relu_0
        .type           triton_poi_fused__native_batch_norm_legit_no_training_convolution_relu_0,@function
        .size           triton_poi_fused__native_batch_norm_legit_no_training_convolution_relu_0,(.L_x_1 - triton_poi_fused__native_batch_norm_legit_no_training_convolution_relu_0)
        .other          triton_poi_fused__native_batch_norm_legit_no_training_convolution_relu_0,@"STO_CUDA_ENTRY STV_DEFAULT"
triton_poi_fused__native_batch_norm_legit_no_training_convolution_relu_0:
.text.triton_poi_fused__native_batch_norm_legit_no_training_convolution_relu_0:
[----:B------:R-:W-:Y:S01]  /*0000*/  LDC R1, c[0x0][0x28] ;  /* 0x00000a00ff017b82 */ /* 0x000fe20000000800 */
[----:B------:R-:W1:Y:S07]  /*0010*/  S2R R0, SR_TID.X ;  /* 0x0000000000007919 */ /* 0x000e6e0000002100 */
[----:B------:R-:W2:Y:S01]  /*0020*/  LDC.64 R14, c[0x0][0x228] ;  /* 0x00008a00ff0e7b82 */ /* 0x000ea20000000a00 */
[----:B------:R-:W-:Y:S01]  /*0030*/  ULDC.64 UR4, c[0x0][0x208] ;  /* 0x0000820000047ab9 */ /* 0x000fe20000000a00 */
[----:B------:R-:W3:Y:S06]  /*0040*/  S2R R5, SR_CTAID.X ;  /* 0x0000000000057919 */ /* 0x000eec0000002500 */
[----:B------:R-:W4:Y:S08]  /*0050*/  LDC.64 R10, c[0x0][0x218] ;  /* 0x00008600ff0a7b82 */ /* 0x000f300000000a00 */
[----:B------:R-:W5:Y:S08]  /*0060*/  LDC.64 R12, c[0x0][0x220] ;  /* 0x00008800ff0c7b82 */ /* 0x000f700000000a00 */
[----:B------:R-:W2:Y:S01]  /*0070*/  LDC.64 R16, c[0x0][0x230] ;  /* 0x00008c00ff107b82 */ /* 0x000ea20000000a00 */
[----:B-1----:R-:W-:-:S02]  /*0080*/  SHF.L.U32 R0, R0, 0x1, RZ ;  /* 0x0000000100007819 */ /* 0x002fc400000006ff */
[----:B---3--:R-:W-:Y:S02]  /*0090*/  SHF.R.S32.HI R3, RZ, 0x16, R5 ;  /* 0x00000016ff037819 */ /* 0x008fe40000011405 */
[----:B------:R-:W-:Y:S02]  /*00a0*/  LOP3.LUT R0, R0, 0x1fe, RZ, 0xc0, !PT ;  /* 0x000001fe00007812 */ /* 0x000fe400078ec0ff */
[----:B------:R-:W-:Y:S02]  /*00b0*/  SGXT R3, R3, 0x1 ;  /* 0x000000010303781a */ /* 0x000fe40000000200 */
[----:B------:R-:W-:Y:S02]  /*00c0*/  LEA R0, R5, R0, 0x9 ;  /* 0x0000000005007211 */ /* 0x000fe400078e48ff */
[----:B------:R-:W1:Y:S02]  /*00d0*/  LDC.64 R4, c[0x0][0x238] ;  /* 0x00008e00ff047b82 */ /* 0x000e640000000a00 */
[----:B------:R-:W-:-:S04]  /*00e0*/  LEA.HI R3, R3, R0, RZ, 0x12 ;  /* 0x0000000003037211 */ /* 0x000fc800078f90ff */
[----:B------:R-:W-:-:S04]  /*00f0*/  SHF.R.S32.HI R3, RZ, 0x12, R3 ;  /* 0x00000012ff037819 */ /* 0x000fc80000011403 */
[----:B------:R-:W-:-:S04]  /*0100*/  SHF.R.S32.HI R2, RZ, 0xf, R3 ;  /* 0x0000000fff027819 */ /* 0x000fc80000011403 */
[----:B------:R-:W-:-:S04]  /*0110*/  LOP3.LUT R2, R2, 0xffff, RZ, 0xc0, !PT ;  /* 0x0000ffff02027812 */ /* 0x000fc800078ec0ff */
[----:B------:R-:W-:-:S04]  /*0120*/  LEA.HI R2, R2, R3, RZ, 0x14 ;  /* 0x0000000302027211 */ /* 0x000fc800078fa0ff */
[----:B------:R-:W-:-:S04]  /*0130*/  LOP3.LUT R2, R2, 0xfff0, RZ, 0xc0, !PT ;  /* 0x0000fff002027812 */ /* 0x000fc800078ec0ff */
[----:B------:R-:W-:-:S04]  /*0140*/  IADD3 R2, RZ, -R2, RZ ;  /* 0x80000002ff027210 */ /* 0x000fc80007ffe0ff */
[----:B------:R-:W-:-:S04]  /*0150*/  PRMT R2, R2, 0x7710, RZ ;  /* 0x0000771002027816 */ /* 0x000fc800000000ff */
[----:B------:R-:W-:-:S04]  /*0160*/  IADD3 R3, R3, R2, RZ ;  /* 0x0000000203037210 */ /* 0x000fc80007ffe0ff */
[----:B------:R-:W-:Y:S02]  /*0170*/  PRMT R19, R3, 0x9910, RZ ;  /* 0x0000991003137816 */ /* 0x000fe400000000ff */
[----:B------:R-:W3:Y:S03]  /*0180*/  LDC.64 R2, c[0x0][0x210] ;  /* 0x00008400ff027b82 */ /* 0x000ee60000000a00 */
[----:B--2---:R-:W-:-:S05]  /*0190*/  IMAD.WIDE R14, R19, 0x4, R14 ;  /* 0x00000004130e7825 */ /* 0x004fca00078e020e */
[----:B------:R2:W2:Y:S01]  /*01a0*/  LDG.E.EL R18, desc[UR4][R14.64] ;  /* 0x000000040e127981 */ /* 0x0004a2000c2e1900 */
[----:B----4-:R-:W-:-:S04]  /*01b0*/  IMAD.WIDE R10, R19, 0x4, R10 ;  /* 0x00000004130a7825 */ /* 0x010fc800078e020a */
[----:B-----5:R-:W-:Y:S01]  /*01c0*/  IMAD.WIDE R12, R19, 0x4, R12 ;  /* 0x00000004130c7825 */ /* 0x020fe200078e020c */
[----:B------:R4:W5:Y:S04]  /*01d0*/  LDG.E.EL R8, desc[UR4][R10.64] ;  /* 0x000000040a087981 */ /* 0x000968000c2e1900 */
[----:B------:R-:W5:Y:S01]  /*01e0*/  LDG.E.EL R9, desc[UR4][R12.64] ;  /* 0x000000040c097981 */ /* 0x000f62000c2e1900 */
[----:B---3--:R-:W-:-:S05]  /*01f0*/  IMAD.WIDE R2, R0, 0x4, R2 ;  /* 0x0000000400027825 */ /* 0x008fca00078e0202 */
[----:B------:R-:W5:Y:S01]  /*0200*/  LDG.E.64 R6, desc[UR4][R2.64] ;  /* 0x0000000402067981 */ /* 0x000f62000c1e1b00 */
[----:B0-2---:R-:W-:-:S04]  /*0210*/  IMAD.WIDE R14, R19, 0x4, R16 ;  /* 0x00000004130e7825 */ /* 0x005fc800078e0210 */
[----:B-1----:R-:W-:Y:S02]  /*0220*/  IMAD.WIDE R16, R19, 0x4, R4 ;  /* 0x0000000413107825 */ /* 0x002fe400078e0204 */
[----:B------:R-:W2:Y:S01]  /*0230*/  LDG.E.EL R14, desc[UR4][R14.64] ;  /* 0x000000040e0e7981 */ /* 0x000ea2000c2e1900 */
[----:B----4-:R-:W-:Y:S01]  /*0240*/  HFMA2.MMA R10, -RZ, RZ, 1.625, 0 ;  /* 0x3e800000ff0a7435 */ /* 0x010fe200000001ff */
[----:B------:R-:W0:Y:S02]  /*0250*/  LDC.64 R4, c[0x0][0x240] ;  /* 0x00009000ff047b82 */ /* 0x000e240000000a00 */
[----:B------:R-:W2:Y:S01]  /*0260*/  LDG.E.EL R17, desc[UR4][R16.64] ;  /* 0x0000000410117981 */ /* 0x000ea2000c2e1900 */
[----:B0-----:R-:W-:-:S04]  /*0270*/  IMAD.WIDE R4, R0, 0x4, R4 ;  /* 0x0000000400047825 */ /* 0x001fc800078e0204 */
[----:B------:R-:W-:-:S04]  /*0280*/  FADD R18, R18, 9.9999997473787516356e-06 ;  /* 0x3727c5ac12127421 */ /* 0x000fc80000000000 */
[----:B------:R-:W0:Y:S02]  /*0290*/  MUFU.SQRT R19, R18 ;  /* 0x0000001200137308 */ /* 0x000e240000002000 */
[C---:B0-----:R-:W-:Y:S02]  /*02a0*/  FSETP.GT.AND P0, PT, R19.reuse, 8.50705917302346158658e+37, PT ;  /* 0x7e8000001300780b */ /* 0x041fe40003f04000 */
[----:B------:R-:W-:-:S11]  /*02b0*/  FSETP.GEU.AND P1, PT, R19, 1.175494350822287508e-38, PT ;  /* 0x008000001300780b */ /* 0x000fd60003f2e000 */
[----:B------:R-:W-:-:S04]  /*02c0*/  @P0 FMUL R19, R19, 0.25 ;  /* 0x3e80000013130820 */ /* 0x000fc80000400000 */
[----:B------:R-:W-:-:S06]  /*02d0*/  @!P1 FMUL R19, R19, 16777216 ;  /* 0x4b80000013139820 */ /* 0x000fcc0000400000 */
[----:B------:R-:W0:Y:S01]  /*02e0*/  MUFU.RCP R19, R19 ;  /* 0x0000001300137308 */ /* 0x000e220000001000 */
[----:B------:R-:W-:Y:S01]  /*02f0*/  FSEL R10, R10, 1, P0 ;  /* 0x3f8000000a0a7808 */ /* 0x000fe20000000000 */
[--C-:B-----5:R-:W-:Y:S01]  /*0300*/  FADD R6, R6, R8.reuse ;  /* 0x0000000806067221 */ /* 0x120fe20000000000 */
[----:B------:R-:W-:-:S03]  /*0310*/  FADD R7, R7, R8 ;  /* 0x0000000807077221 */ /* 0x000fc60000000000 */
[----:B------:R-:W-:Y:S01]  /*0320*/  @!P1 FMUL R10, R10, 16777216 ;  /* 0x4b8000000a0a9820 */ /* 0x000fe20000400000 */
[C---:B------:R-:W-:Y:S01]  /*0330*/  FADD R8, -R9.reuse, R6 ;  /* 0x0000000609087221 */ /* 0x040fe20000000100 */
[----:B------:R-:W-:Y:S02]  /*0340*/  FADD R9, -R9, R7 ;  /* 0x0000000709097221 */ /* 0x000fe40000000100 */
[----:B0-----:R-:W-:-:S04]  /*0350*/  FMUL R10, R19, R10 ;  /* 0x0000000a130a7220 */ /* 0x001fc80000400000 */
[-C--:B------:R-:W-:Y:S01]  /*0360*/  FMUL R8, R8, R10.reuse ;  /* 0x0000000a08087220 */ /* 0x080fe20000400000 */
[----:B------:R-:W-:-:S03]  /*0370*/  FMUL R10, R9, R10 ;  /* 0x0000000a090a7220 */ /* 0x000fc60000400000 */
[C-C-:B--2---:R-:W-:Y:S01]  /*0380*/  FFMA R8, R14.reuse, R8, R17.reuse ;  /* 0x000000080e087223 */ /* 0x144fe20000000011 */
[----:B------:R-:W-:-:S04]  /*0390*/  FFMA R10, R14, R10, R17 ;  /* 0x0000000a0e0a7223 */ /* 0x000fc80000000011 */
[----:B------:R-:W-:Y:S02]  /*03a0*/  FSETP.GEU.AND P0, PT, R8, RZ, PT ;  /* 0x000000ff0800720b */ /* 0x000fe40003f0e000 */
[----:B------:R-:W-:Y:S02]  /*03b0*/  FSETP.GEU.AND P1, PT, R10, RZ, PT ;  /* 0x000000ff0a00720b */ /* 0x000fe40003f2e000 */
[----:B------:R-:W-:Y:S02]  /*03c0*/  FSEL R8, R8, RZ, P0 ;  /* 0x000000ff08087208 */ /* 0x000fe40000000000 */
[----:B------:R-:W-:Y:S01]  /*03d0*/  FSEL R9, R10, RZ, P1 ;  /* 0x000000ff0a097208 */ /* 0x000fe20000800000 */
[----:B------:R-:W-:Y:S04]  /*03e0*/  STG.E.64 desc[UR4][R2.64], R6 ;  /* 0x0000000602007986 */ /* 0x000fe8000c101b04 */
[----:B------:R-:W-:Y:S01]  /*03f0*/  STG.E.64 desc[UR4][R4.64], R8 ;  /* 0x0000000804007986 */ /* 0x000fe2000c101b04 */
[----:B------:R-:W-:Y:S05]  /*0400*/  EXIT ;  /* 0x000000000000794d */ /* 0x000fea0003800000 */
.L_x_0:
[----:B------:R-:W-:-:S00]  /*0410*/  BRA `(.L_x_0) ;  /* 0xfffffffc00fc7947 */ /* 0x000fc0000383ffff */
[----:B------:R-:W-:-:S00]  /*0420*/  NOP ;  /* 0x0000000000007918 */ /* 0x000fc00000000000 */
        /* <DEDUP_REMOVED lines=13> */
.L_x_1:


//--------------------- .nv.global.init           --------------------------
	.section	.nv.global.init,"aw",@progbits
.nv.global.init:
	.type		_$_str,@object
	.size		_$_str,(_$_str_$_2 - _$_str)
_$_str:
        /*0000*/ 	.byte	0x5f, 0x5f, 0x43, 0x55, 0x44, 0x41, 0x5f, 0x46, 0x54, 0x5a, 0x00
	.type		_$_str_$_2,@object
	.size		_$_str_$_2,(.L_1 - _$_str_$_2)
_$_str_$_2:
        /*000b*/ 	.byte	0x5f, 0x5f, 0x43, 0x55, 0x44, 0x41, 0x5f, 0x50, 0x52, 0x45, 0x43, 0x5f, 0x53, 0x51, 0x52, 0x54
        /*001b*/ 	.byte	0x00
.L_1:


//--------------------- .nv.constant0.triton_poi_fused__native_batch_norm_legit_no_training_convolution_relu_0 --------------------------
	.section	.nv.constant0.triton_poi_fused__native_batch_norm_legit_no_training_convolution_relu_0,"a",@progbits
	.sectionflags	@""
	.align	4
.nv.constant0.triton_poi_fused__native_batch_norm_legit_no_training_convolution_relu_0:
	.zero		588
